//
// Generated by NVIDIA NVVM Compiler
//
// Compiler Build ID: CL-36424714
// Cuda compilation tools, release 13.0, V13.0.88
// Based on NVVM 20.0.0
//

.version 9.0
.target sm_100
.address_size 64

	// .globl	_Z5myKerPf

.visible .entry _Z5myKerPf(
	.param .u64 .ptr .align 1 _Z5myKerPf_param_0
)
{


	ret;

}


// ===== COMPILED SASS (sm_100) =====

	.target	sm_100

	.elftype	@"ET_EXEC"


//--------------------- .note.nv.tkinfo           --------------------------
	.section	.note.nv.tkinfo,"",@"SHT_NOTE"
	.sectionflags	@"SHF_NOTE_NV_TKINFO"
	.tkinfo
        /*0018*/ 	.word	0x00000002
        /*0030*/ 	.string	""
        /*0030*/ 	.string	"ptxas"
        /*0030*/ 	.string	"Cuda compilation tools, release 13.0, V13.0.88"
        /*0030*/ 	.string	"Build cuda_13.0.r13.0/compiler.36424714_0"
        /*0030*/ 	.string	"-arch sm_100 -m 64 "



//--------------------- .note.nv.cuinfo           --------------------------
	.section	.note.nv.cuinfo,"",@"SHT_NOTE"
	.sectionflags	@"SHF_NOTE_NV_CUINFO"
        /*0018*/ 	.short	0x0002
        /*001a*/ 	.short	0x0064
        /*001c*/ 	.short	0x0082
	.zero		2


//--------------------- .nv.info                  --------------------------
	.section	.nv.info,"",@"SHT_CUDA_INFO"
	.align	4


	//----- nvinfo : EIATTR_REGCOUNT
	.align		4
        /*0000*/ 	.byte	0x04, 0x2f
        /*0002*/ 	.short	(.L_1 - .L_0)
	.align		4
.L_0:
        /*0004*/ 	.word	index@(_Z5myKerPf)
        /*0008*/ 	.word	0x00000004


	//----- nvinfo : EIATTR_FRAME_SIZE
	.align		4
.L_1:
        /*000c*/ 	.byte	0x04, 0x11
        /*000e*/ 	.short	(.L_3 - .L_2)
	.align		4
.L_2:
        /*0010*/ 	.word	index@(_Z5myKerPf)
        /*0014*/ 	.word	0x00000000


	//----- nvinfo : EIATTR_MIN_STACK_SIZE
	.align		4
.L_3:
        /*0018*/ 	.byte	0x04, 0x12
        /*001a*/ 	.short	(.L_5 - .L_4)
	.align		4
.L_4:
        /*001c*/ 	.word	index@(_Z5myKerPf)
        /*0020*/ 	.word	0x00000000
.L_5:


//--------------------- .nv.compat                --------------------------
	.section	.nv.compat,"",@"SHT_CUDA_COMPAT_INFO"
	.align	4
        /*0000*/ 	.byte	0x02, 0x09, 0x00, 0x00, 0x02, 0x02, 0x01, 0x00, 0x02, 0x05, 0x05, 0x00, 0x03, 0x07, 0x01, 0x01
        /*0010*/ 	.byte	0x02, 0x03, 0x00, 0x00, 0x02, 0x06, 0x01, 0x00, 0x04, 0x0b, 0x08, 0x00, 0x09, 0x00, 0x00, 0x00
        /*0020*/ 	.byte	0x00, 0x00, 0x00, 0x00


//--------------------- .nv.info._Z5myKerPf       --------------------------
	.section	.nv.info._Z5myKerPf,"",@"SHT_CUDA_INFO"
	.sectionflags	@""
	.align	4


	//----- nvinfo : EIATTR_CUDA_API_VERSION
	.align		4
        /*0000*/ 	.byte	0x04, 0x37
        /*0002*/ 	.short	(.L_7 - .L_6)
.L_6:
        /*0004*/ 	.word	0x00000082


	//----- nvinfo : EIATTR_KPARAM_INFO
	.align		4
.L_7:
        /*0008*/ 	.byte	0x04, 0x17
        /*000a*/ 	.short	(.L_9 - .L_8)
.L_8:
        /*000c*/ 	.word	0x00000000
        /*0010*/ 	.short	0x0000
        /*0012*/ 	.short	0x0000
        /*0014*/ 	.byte	0x00, 0xf5, 0x21, 0x00


	//----- nvinfo : EIATTR_SPARSE_MMA_MASK
	.align		4
.L_9:
        /*0018*/ 	.byte	0x03, 0x50
        /*001a*/ 	.short	0x0000


	//----- nvinfo : EIATTR_MAXREG_COUNT
	.align		4
        /*001c*/ 	.byte	0x03, 0x1b
        /*001e*/ 	.short	0x00ff


	//----- nvinfo : EIATTR_MERCURY_ISA_VERSION
	.align		4
        /*0020*/ 	.byte	0x03, 0x5f
        /*0022*/ 	.short	0x0101


	//----- nvinfo : EIATTR_VRC_CTA_INIT_COUNT
	.align		4
        /*0024*/ 	.byte	0x02, 0x4a
	.zero		1
	.zero		1


	//----- nvinfo : EIATTR_EXIT_INSTR_OFFSETS
	.align		4
        /*0028*/ 	.byte	0x04, 0x1c
        /*002a*/ 	.short	(.L_11 - .L_10)


	//   ....[0]....
.L_10:
        /*002c*/ 	.word	0x00000010


	//----- nvinfo : EIATTR_CBANK_PARAM_SIZE
	.align		4
.L_11:
        /*0030*/ 	.byte	0x03, 0x19
        /*0032*/ 	.short	0x0008


	//----- nvinfo : EIATTR_PARAM_CBANK
	.align		4
        /*0034*/ 	.byte	0x04, 0x0a
        /*0036*/ 	.short	(.L_13 - .L_12)
	.align		4
.L_12:
        /*0038*/ 	.word	index@(.nv.constant0._Z5myKerPf)
        /*003c*/ 	.short	0x0380
        /*003e*/ 	.short	0x0008


	//----- nvinfo : EIATTR_SW_WAR
	.align		4
.L_13:
        /*0040*/ 	.byte	0x04, 0x36
        /*0042*/ 	.short	(.L_15 - .L_14)
.L_14:
        /*0044*/ 	.word	0x00000008
.L_15:


//--------------------- .nv.callgraph             --------------------------
	.section	.nv.callgraph,"",@"SHT_CUDA_CALLGRAPH"
	.align	4
	.sectionentsize	8
	.align		4
        /*0000*/ 	.word	0x00000000
	.align		4
        /*0004*/ 	.word	0xffffffff
	.align		4
        /*0008*/ 	.word	0x00000000
	.align		4
        /*000c*/ 	.word	0xfffffffe
	.align		4
        /*0010*/ 	.word	0x00000000
	.align		4
        /*0014*/ 	.word	0xfffffffd
	.align		4
        /*0018*/ 	.word	0x00000000
	.align		4
        /*001c*/ 	.word	0xfffffffc


//--------------------- .text._Z5myKerPf          --------------------------
	.section	.text._Z5myKerPf,"ax",@progbits
	.align	128
        .global         _Z5myKerPf
        .type           _Z5myKerPf,@function
        .size           _Z5myKerPf,(.L_x_1 - _Z5myKerPf)
        .other          _Z5myKerPf,@"STO_CUDA_ENTRY STV_DEFAULT"
_Z5myKerPf:
.text._Z5myKerPf:
[----:B------:R-:W-:Y:S01]  /*0000*/  LDC R1, c[0x0][0x37c] ;  /* 0x0000df00ff017b82 */ /* 0x000fe20000000800 */
[----:B------:R-:W-:Y:S05]  /*0010*/  EXIT ;  /* 0x000000000000794d */ /* 0x000fea0003800000 */
.L_x_0:
[----:B------:R-:W-:-:S00]  /*0020*/  BRA `(.L_x_0) ;  /* 0xfffffffc00fc7947 */ /* 0x000fc0000383ffff */
[----:B------:R-:W-:-:S00]  /*0030*/  NOP ;  /* 0x0000000000007918 */ /* 0x000fc00000000000 */
        /* <DEDUP_REMOVED lines=12> */
.L_x_1:


//--------------------- .nv.shared.reserved.0     --------------------------
	.section	.nv.shared.reserved.0,"aw",@nobits
	.weak		__nv_reservedSMEM_offset_0_alias
	.size		__nv_reservedSMEM_offset_0_alias, 0, 64
	.other		__nv_reservedSMEM_offset_0_alias,@"STO_CUDA_RESERVED_SHARED STV_DEFAULT"
__nv_reservedSMEM_offset_0_alias:
	.zero		0
	.zero		64


//--------------------- .nv.constant0._Z5myKerPf  --------------------------
	.section	.nv.constant0._Z5myKerPf,"a",@progbits
	.sectionflags	@""
	.align	4
.nv.constant0._Z5myKerPf:
	.zero		904


//--------------------- SYMBOLS --------------------------

	.type		.nv.reservedSmem.offset0,@object
	.size		.nv.reservedSmem.offset0,0x4
